//
// Generated by NVIDIA NVVM Compiler
//
// Compiler Build ID: CL-36424714
// Cuda compilation tools, release 13.0, V13.0.88
// Based on NVVM 20.0.0
//

.version 9.0
.target sm_100
.address_size 64

	// .globl	_Z10device_addPiS_S_
.const .align 4 .b8 d[2048] = {1, 0, 0, 0, 2, 0, 0, 0, 3, 0, 0, 0, 4, 0, 0, 0, 5, 0, 0, 0, 6, 0, 0, 0, 7, 0, 0, 0, 8, 0, 0, 0, 9, 0, 0, 0, 10};

.visible .entry _Z10device_addPiS_S_(
	.param .u64 .ptr .align 1 _Z10device_addPiS_S__param_0,
	.param .u64 .ptr .align 1 _Z10device_addPiS_S__param_1,
	.param .u64 .ptr .align 1 _Z10device_addPiS_S__param_2
)
{
	.reg .pred 	%p<2>;
	.reg .b32 	%r<9>;
	.reg .b64 	%rd<13>;

	ld.param.u64 	%rd1, [_Z10device_addPiS_S__param_0];
	ld.param.u64 	%rd2, [_Z10device_addPiS_S__param_1];
	ld.param.u64 	%rd3, [_Z10device_addPiS_S__param_2];
	mov.u32 	%r2, %tid.x;
	mov.u32 	%r3, %ctaid.x;
	mov.u32 	%r4, %ntid.x;
	mad.lo.s32 	%r1, %r3, %r4, %r2;
	setp.gt.s32 	%p1, %r1, 511;
	@%p1 bra 	$L__BB0_2;
	cvta.to.global.u64 	%rd4, %rd1;
	cvta.to.global.u64 	%rd5, %rd2;
	cvta.to.global.u64 	%rd6, %rd3;
	mul.wide.s32 	%rd7, %r1, 4;
	add.s64 	%rd8, %rd4, %rd7;
	ld.global.u32 	%r5, [%rd8];
	add.s64 	%rd9, %rd5, %rd7;
	ld.global.u32 	%r6, [%rd9];
	mov.u64 	%rd10, d;
	add.s64 	%rd11, %rd10, %rd7;
	ld.const.u32 	%r7, [%rd11];
	mad.lo.s32 	%r8, %r6, %r5, %r7;
	add.s64 	%rd12, %rd6, %rd7;
	st.global.u32 	[%rd12], %r8;
$L__BB0_2:
	ret;

}


// ===== COMPILED SASS (sm_100) =====

	.target	sm_100

	.elftype	@"ET_EXEC"


//--------------------- .note.nv.tkinfo           --------------------------
	.section	.note.nv.tkinfo,"",@"SHT_NOTE"
	.sectionflags	@"SHF_NOTE_NV_TKINFO"
	.tkinfo
        /*0018*/ 	.word	0x00000002
        /*0030*/ 	.string	""
        /*0030*/ 	.string	"ptxas"
        /*0030*/ 	.string	"Cuda compilation tools, release 13.0, V13.0.88"
        /*0030*/ 	.string	"Build cuda_13.0.r13.0/compiler.36424714_0"
        /*0030*/ 	.string	"-arch sm_100 -m 64 "



//--------------------- .note.nv.cuinfo           --------------------------
	.section	.note.nv.cuinfo,"",@"SHT_NOTE"
	.sectionflags	@"SHF_NOTE_NV_CUINFO"
        /*0018*/ 	.short	0x0002
        /*001a*/ 	.short	0x0064
        /*001c*/ 	.short	0x0082
	.zero		2


//--------------------- .nv.info                  --------------------------
	.section	.nv.info,"",@"SHT_CUDA_INFO"
	.align	4


	//----- nvinfo : EIATTR_REGCOUNT
	.align		4
        /*0000*/ 	.byte	0x04, 0x2f
        /*0002*/ 	.short	(.L_2 - .L_1)
	.align		4
.L_1:
        /*0004*/ 	.word	index@(_Z10device_addPiS_S_)
        /*0008*/ 	.word	0x0000000c


	//----- nvinfo : EIATTR_FRAME_SIZE
	.align		4
.L_2:
        /*000c*/ 	.byte	0x04, 0x11
        /*000e*/ 	.short	(.L_4 - .L_3)
	.align		4
.L_3:
        /*0010*/ 	.word	index@(_Z10device_addPiS_S_)
        /*0014*/ 	.word	0x00000000


	//----- nvinfo : EIATTR_MIN_STACK_SIZE
	.align		4
.L_4:
        /*0018*/ 	.byte	0x04, 0x12
        /*001a*/ 	.short	(.L_6 - .L_5)
	.align		4
.L_5:
        /*001c*/ 	.word	index@(_Z10device_addPiS_S_)
        /*0020*/ 	.word	0x00000000
.L_6:


//--------------------- .nv.compat                --------------------------
	.section	.nv.compat,"",@"SHT_CUDA_COMPAT_INFO"
	.align	4
        /*0000*/ 	.byte	0x02, 0x09, 0x00, 0x00, 0x02, 0x02, 0x01, 0x00, 0x02, 0x05, 0x05, 0x00, 0x03, 0x07, 0x01, 0x01
        /*0010*/ 	.byte	0x02, 0x03, 0x00, 0x00, 0x02, 0x06, 0x01, 0x00, 0x04, 0x0b, 0x08, 0x00, 0x09, 0x00, 0x00, 0x00
        /*0020*/ 	.byte	0x00, 0x00, 0x00, 0x00


//--------------------- .nv.info._Z10device_addPiS_S_ --------------------------
	.section	.nv.info._Z10device_addPiS_S_,"",@"SHT_CUDA_INFO"
	.sectionflags	@""
	.align	4


	//----- nvinfo : EIATTR_CUDA_API_VERSION
	.align		4
        /*0000*/ 	.byte	0x04, 0x37
        /*0002*/ 	.short	(.L_8 - .L_7)
.L_7:
        /*0004*/ 	.word	0x00000082


	//----- nvinfo : EIATTR_KPARAM_INFO
	.align		4
.L_8:
        /*0008*/ 	.byte	0x04, 0x17
        /*000a*/ 	.short	(.L_10 - .L_9)
.L_9:
        /*000c*/ 	.word	0x00000000
        /*0010*/ 	.short	0x0002
        /*0012*/ 	.short	0x0010
        /*0014*/ 	.byte	0x00, 0xf5, 0x21, 0x00


	//----- nvinfo : EIATTR_KPARAM_INFO
	.align		4
.L_10:
        /*0018*/ 	.byte	0x04, 0x17
        /*001a*/ 	.short	(.L_12 - .L_11)
.L_11:
        /*001c*/ 	.word	0x00000000
        /*0020*/ 	.short	0x0001
        /*0022*/ 	.short	0x0008
        /*0024*/ 	.byte	0x00, 0xf5, 0x21, 0x00


	//----- nvinfo : EIATTR_KPARAM_INFO
	.align		4
.L_12:
        /*0028*/ 	.byte	0x04, 0x17
        /*002a*/ 	.short	(.L_14 - .L_13)
.L_13:
        /*002c*/ 	.word	0x00000000
        /*0030*/ 	.short	0x0000
        /*0032*/ 	.short	0x0000
        /*0034*/ 	.byte	0x00, 0xf5, 0x21, 0x00


	//----- nvinfo : EIATTR_SPARSE_MMA_MASK
	.align		4
.L_14:
        /*0038*/ 	.byte	0x03, 0x50
        /*003a*/ 	.short	0x0000


	//----- nvinfo : EIATTR_MAXREG_COUNT
	.align		4
        /*003c*/ 	.byte	0x03, 0x1b
        /*003e*/ 	.short	0x00ff


	//----- nvinfo : EIATTR_MERCURY_ISA_VERSION
	.align		4
        /*0040*/ 	.byte	0x03, 0x5f
        /*0042*/ 	.short	0x0101


	//----- nvinfo : EIATTR_VRC_CTA_INIT_COUNT
	.align		4
        /*0044*/ 	.byte	0x02, 0x4a
	.zero		1
	.zero		1


	//----- nvinfo : EIATTR_EXIT_INSTR_OFFSETS
	.align		4
        /*0048*/ 	.byte	0x04, 0x1c
        /*004a*/ 	.short	(.L_16 - .L_15)


	//   ....[0]....
.L_15:
        /*004c*/ 	.word	0x00000060


	//   ....[1]....
        /*0050*/ 	.word	0x00000170


	//----- nvinfo : EIATTR_CBANK_PARAM_SIZE
	.align		4
.L_16:
        /*0054*/ 	.byte	0x03, 0x19
        /*0056*/ 	.short	0x0018


	//----- nvinfo : EIATTR_PARAM_CBANK
	.align		4
        /*0058*/ 	.byte	0x04, 0x0a
        /*005a*/ 	.short	(.L_18 - .L_17)
	.align		4
.L_17:
        /*005c*/ 	.word	index@(.nv.constant0._Z10device_addPiS_S_)
        /*0060*/ 	.short	0x0380
        /*0062*/ 	.short	0x0018


	//----- nvinfo : EIATTR_SW_WAR
	.align		4
.L_18:
        /*0064*/ 	.byte	0x04, 0x36
        /*0066*/ 	.short	(.L_20 - .L_19)
.L_19:
        /*0068*/ 	.word	0x00000008
.L_20:


//--------------------- .nv.callgraph             --------------------------
	.section	.nv.callgraph,"",@"SHT_CUDA_CALLGRAPH"
	.align	4
	.sectionentsize	8
	.align		4
        /*0000*/ 	.word	0x00000000
	.align		4
        /*0004*/ 	.word	0xffffffff
	.align		4
        /*0008*/ 	.word	0x00000000
	.align		4
        /*000c*/ 	.word	0xfffffffe
	.align		4
        /*0010*/ 	.word	0x00000000
	.align		4
        /*0014*/ 	.word	0xfffffffd
	.align		4
        /*0018*/ 	.word	0x00000000
	.align		4
        /*001c*/ 	.word	0xfffffffc


//--------------------- .nv.constant3             --------------------------
	.section	.nv.constant3,"a",@progbits
	.align	4
.nv.constant3:
	.type		d,@object
	.size		d,(.L_0 - d)
d:
        /*0000*/ 	.byte	0x01, 0x00, 0x00, 0x00, 0x02, 0x00, 0x00, 0x00, 0x03, 0x00, 0x00, 0x00, 0x04, 0x00, 0x00, 0x00
        /* <DEDUP_REMOVED lines=127> */
.L_0:


//--------------------- .text._Z10device_addPiS_S_ --------------------------
	.section	.text._Z10device_addPiS_S_,"ax",@progbits
	.align	128
        .global         _Z10device_addPiS_S_
        .type           _Z10device_addPiS_S_,@function
        .size           _Z10device_addPiS_S_,(.L_x_1 - _Z10device_addPiS_S_)
        .other          _Z10device_addPiS_S_,@"STO_CUDA_ENTRY STV_DEFAULT"
_Z10device_addPiS_S_:
.text._Z10device_addPiS_S_:
[----:B------:R-:W-:Y:S01]  /*0000*/  LDC R1, c[0x0][0x37c] ;  /* 0x0000df00ff017b82 */ /* 0x000fe20000000800 */
[----:B------:R-:W0:Y:S07]  /*0010*/  S2R R2, SR_TID.X ;  /* 0x0000000000027919 */ /* 0x000e2e0000002100 */
[----:B------:R-:W0:Y:S08]  /*0020*/  S2UR UR4, SR_CTAID.X ;  /* 0x00000000000479c3 */ /* 0x000e300000002500 */
[----:B------:R-:W0:Y:S02]  /*0030*/  LDC R3, c[0x0][0x360] ;  /* 0x0000d800ff037b82 */ /* 0x000e240000000800 */
[----:B0-----:R-:W-:-:S05]  /*0040*/  IMAD R2, R3, UR4, R2 ;  /* 0x0000000403027c24 */ /* 0x001fca000f8e0202 */
[----:B------:R-:W-:-:S13]  /*0050*/  ISETP.GT.AND P0, PT, R2, 0x1ff, PT ;  /* 0x000001ff0200780c */ /* 0x000fda0003f04270 */
[----:B------:R-:W-:Y:S05]  /*0060*/  @P0 EXIT ;  /* 0x000000000000094d */ /* 0x000fea0003800000 */
[----:B------:R-:W0:Y:S01]  /*0070*/  LDCU.128 UR8, c[0x0][0x380] ;  /* 0x00007000ff0877ac */ /* 0x000e220008000c00 */
[----:B------:R-:W-:Y:S01]  /*0080*/  IMAD.WIDE R2, R2, 0x4, RZ ;  /* 0x0000000402027825 */ /* 0x000fe200078e02ff */
[----:B------:R-:W1:Y:S01]  /*0090*/  LDCU.64 UR4, c[0x0][0x358] ;  /* 0x00006b00ff0477ac */ /* 0x000e620008000a00 */
[----:B------:R-:W2:Y:S01]  /*00a0*/  LDCU.64 UR6, c[0x0][0x390] ;  /* 0x00007200ff0677ac */ /* 0x000ea20008000a00 */
[C---:B0-----:R-:W-:Y:S02]  /*00b0*/  IADD3 R6, P1, PT, R2.reuse, UR10, RZ ;  /* 0x0000000a02067c10 */ /* 0x041fe4000ff3e0ff */
[----:B------:R-:W-:Y:S02]  /*00c0*/  IADD3 R4, P0, PT, R2, UR8, RZ ;  /* 0x0000000802047c10 */ /* 0x000fe4000ff1e0ff */
[C---:B------:R-:W-:Y:S02]  /*00d0*/  IADD3.X R7, PT, PT, R3.reuse, UR11, RZ, P1, !PT ;  /* 0x0000000b03077c10 */ /* 0x040fe40008ffe4ff */
[----:B------:R-:W-:-:S04]  /*00e0*/  IADD3.X R5, PT, PT, R3, UR9, RZ, P0, !PT ;  /* 0x0000000903057c10 */ /* 0x000fc800087fe4ff */
[----:B-1----:R-:W3:Y:S04]  /*00f0*/  LDG.E R7, desc[UR4][R6.64] ;  /* 0x0000000406077981 */ /* 0x002ee8000c1e1900 */
[----:B------:R-:W3:Y:S01]  /*0100*/  LDG.E R4, desc[UR4][R4.64] ;  /* 0x0000000404047981 */ /* 0x000ee2000c1e1900 */
[----:B------:R-:W-:-:S06]  /*0110*/  IMAD.MOV.U32 R0, RZ, RZ, R2 ;  /* 0x000000ffff007224 */ /* 0x000fcc00078e0002 */
[----:B------:R-:W3:Y:S01]  /*0120*/  LDC R0, c[0x3][R0] ;  /* 0x00c0000000007b82 */ /* 0x000ee20000000800 */
[----:B--2---:R-:W-:-:S04]  /*0130*/  IADD3 R2, P0, PT, R2, UR6, RZ ;  /* 0x0000000602027c10 */ /* 0x004fc8000ff1e0ff */
[----:B------:R-:W-:Y:S01]  /*0140*/  IADD3.X R3, PT, PT, R3, UR7, RZ, P0, !PT ;  /* 0x0000000703037c10 */ /* 0x000fe200087fe4ff */
[----:B---3--:R-:W-:-:S05]  /*0150*/  IMAD R9, R4, R7, R0 ;  /* 0x0000000704097224 */ /* 0x008fca00078e0200 */
[----:B------:R-:W-:Y:S01]  /*0160*/  STG.E desc[UR4][R2.64], R9 ;  /* 0x0000000902007986 */ /* 0x000fe2000c101904 */
[----:B------:R-:W-:Y:S05]  /*0170*/  EXIT ;  /* 0x000000000000794d */ /* 0x000fea0003800000 */
.L_x_0:
[----:B------:R-:W-:-:S00]  /*0180*/  BRA `(.L_x_0) ;  /* 0xfffffffc00fc7947 */ /* 0x000fc0000383ffff */
[----:B------:R-:W-:-:S00]  /*0190*/  NOP ;  /* 0x0000000000007918 */ /* 0x000fc00000000000 */
        /* <DEDUP_REMOVED lines=14> */
.L_x_1:


//--------------------- .nv.shared.reserved.0     --------------------------
	.section	.nv.shared.reserved.0,"aw",@nobits
	.weak		__nv_reservedSMEM_offset_0_alias
	.size		__nv_reservedSMEM_offset_0_alias, 0, 64
	.other		__nv_reservedSMEM_offset_0_alias,@"STO_CUDA_RESERVED_SHARED STV_DEFAULT"
__nv_reservedSMEM_offset_0_alias:
	.zero		0
	.zero		64


//--------------------- .nv.constant0._Z10device_addPiS_S_ --------------------------
	.section	.nv.constant0._Z10device_addPiS_S_,"a",@progbits
	.sectionflags	@""
	.align	4
.nv.constant0._Z10device_addPiS_S_:
	.zero		920


//--------------------- SYMBOLS --------------------------

	.type		.nv.reservedSmem.offset0,@object
	.size		.nv.reservedSmem.offset0,0x4
